//
// Generated by NVIDIA NVVM Compiler
//
// Compiler Build ID: CL-36424714
// Cuda compilation tools, release 13.0, V13.0.88
// Based on NVVM 20.0.0
//

.version 9.0
.target sm_100
.address_size 64

	// .globl	_Z12vecAddKernelPiS_S_

.visible .entry _Z12vecAddKernelPiS_S_(
	.param .u64 .ptr .align 1 _Z12vecAddKernelPiS_S__param_0,
	.param .u64 .ptr .align 1 _Z12vecAddKernelPiS_S__param_1,
	.param .u64 .ptr .align 1 _Z12vecAddKernelPiS_S__param_2
)
{
	.reg .b32 	%r<5>;
	.reg .b64 	%rd<11>;

	ld.param.u64 	%rd1, [_Z12vecAddKernelPiS_S__param_0];
	ld.param.u64 	%rd2, [_Z12vecAddKernelPiS_S__param_1];
	ld.param.u64 	%rd3, [_Z12vecAddKernelPiS_S__param_2];
	cvta.to.global.u64 	%rd4, %rd3;
	cvta.to.global.u64 	%rd5, %rd2;
	cvta.to.global.u64 	%rd6, %rd1;
	mov.u32 	%r1, %tid.x;
	mul.wide.u32 	%rd7, %r1, 4;
	add.s64 	%rd8, %rd6, %rd7;
	ld.global.u32 	%r2, [%rd8];
	add.s64 	%rd9, %rd5, %rd7;
	ld.global.u32 	%r3, [%rd9];
	add.s32 	%r4, %r3, %r2;
	add.s64 	%rd10, %rd4, %rd7;
	st.global.u32 	[%rd10], %r4;
	ret;

}


// ===== COMPILED SASS (sm_100) =====

	.target	sm_100

	.elftype	@"ET_EXEC"


//--------------------- .note.nv.tkinfo           --------------------------
	.section	.note.nv.tkinfo,"",@"SHT_NOTE"
	.sectionflags	@"SHF_NOTE_NV_TKINFO"
	.tkinfo
        /*0018*/ 	.word	0x00000002
        /*0030*/ 	.string	""
        /*0030*/ 	.string	"ptxas"
        /*0030*/ 	.string	"Cuda compilation tools, release 13.0, V13.0.88"
        /*0030*/ 	.string	"Build cuda_13.0.r13.0/compiler.36424714_0"
        /*0030*/ 	.string	"-arch sm_100 -m 64 "



//--------------------- .note.nv.cuinfo           --------------------------
	.section	.note.nv.cuinfo,"",@"SHT_NOTE"
	.sectionflags	@"SHF_NOTE_NV_CUINFO"
        /*0018*/ 	.short	0x0002
        /*001a*/ 	.short	0x0064
        /*001c*/ 	.short	0x0082
	.zero		2


//--------------------- .nv.info                  --------------------------
	.section	.nv.info,"",@"SHT_CUDA_INFO"
	.align	4


	//----- nvinfo : EIATTR_REGCOUNT
	.align		4
        /*0000*/ 	.byte	0x04, 0x2f
        /*0002*/ 	.short	(.L_1 - .L_0)
	.align		4
.L_0:
        /*0004*/ 	.word	index@(_Z12vecAddKernelPiS_S_)
        /*0008*/ 	.word	0x0000000c


	//----- nvinfo : EIATTR_FRAME_SIZE
	.align		4
.L_1:
        /*000c*/ 	.byte	0x04, 0x11
        /*000e*/ 	.short	(.L_3 - .L_2)
	.align		4
.L_2:
        /*0010*/ 	.word	index@(_Z12vecAddKernelPiS_S_)
        /*0014*/ 	.word	0x00000000


	//----- nvinfo : EIATTR_MIN_STACK_SIZE
	.align		4
.L_3:
        /*0018*/ 	.byte	0x04, 0x12
        /*001a*/ 	.short	(.L_5 - .L_4)
	.align		4
.L_4:
        /*001c*/ 	.word	index@(_Z12vecAddKernelPiS_S_)
        /*0020*/ 	.word	0x00000000
.L_5:


//--------------------- .nv.compat                --------------------------
	.section	.nv.compat,"",@"SHT_CUDA_COMPAT_INFO"
	.align	4
        /*0000*/ 	.byte	0x02, 0x09, 0x00, 0x00, 0x02, 0x02, 0x01, 0x00, 0x02, 0x05, 0x05, 0x00, 0x03, 0x07, 0x01, 0x01
        /*0010*/ 	.byte	0x02, 0x03, 0x00, 0x00, 0x02, 0x06, 0x01, 0x00, 0x04, 0x0b, 0x08, 0x00, 0x09, 0x00, 0x00, 0x00
        /*0020*/ 	.byte	0x00, 0x00, 0x00, 0x00


//--------------------- .nv.info._Z12vecAddKernelPiS_S_ --------------------------
	.section	.nv.info._Z12vecAddKernelPiS_S_,"",@"SHT_CUDA_INFO"
	.sectionflags	@""
	.align	4


	//----- nvinfo : EIATTR_CUDA_API_VERSION
	.align		4
        /*0000*/ 	.byte	0x04, 0x37
        /*0002*/ 	.short	(.L_7 - .L_6)
.L_6:
        /*0004*/ 	.word	0x00000082


	//----- nvinfo : EIATTR_KPARAM_INFO
	.align		4
.L_7:
        /*0008*/ 	.byte	0x04, 0x17
        /*000a*/ 	.short	(.L_9 - .L_8)
.L_8:
        /*000c*/ 	.word	0x00000000
        /*0010*/ 	.short	0x0002
        /*0012*/ 	.short	0x0010
        /*0014*/ 	.byte	0x00, 0xf5, 0x21, 0x00


	//----- nvinfo : EIATTR_KPARAM_INFO
	.align		4
.L_9:
        /*0018*/ 	.byte	0x04, 0x17
        /*001a*/ 	.short	(.L_11 - .L_10)
.L_10:
        /*001c*/ 	.word	0x00000000
        /*0020*/ 	.short	0x0001
        /*0022*/ 	.short	0x0008
        /*0024*/ 	.byte	0x00, 0xf5, 0x21, 0x00


	//----- nvinfo : EIATTR_KPARAM_INFO
	.align		4
.L_11:
        /*0028*/ 	.byte	0x04, 0x17
        /*002a*/ 	.short	(.L_13 - .L_12)
.L_12:
        /*002c*/ 	.word	0x00000000
        /*0030*/ 	.short	0x0000
        /*0032*/ 	.short	0x0000
        /*0034*/ 	.byte	0x00, 0xf5, 0x21, 0x00


	//----- nvinfo : EIATTR_SPARSE_MMA_MASK
	.align		4
.L_13:
        /*0038*/ 	.byte	0x03, 0x50
        /*003a*/ 	.short	0x0000


	//----- nvinfo : EIATTR_MAXREG_COUNT
	.align		4
        /*003c*/ 	.byte	0x03, 0x1b
        /*003e*/ 	.short	0x00ff


	//----- nvinfo : EIATTR_MERCURY_ISA_VERSION
	.align		4
        /*0040*/ 	.byte	0x03, 0x5f
        /*0042*/ 	.short	0x0101


	//----- nvinfo : EIATTR_VRC_CTA_INIT_COUNT
	.align		4
        /*0044*/ 	.byte	0x02, 0x4a
	.zero		1
	.zero		1


	//----- nvinfo : EIATTR_EXIT_INSTR_OFFSETS
	.align		4
        /*0048*/ 	.byte	0x04, 0x1c
        /*004a*/ 	.short	(.L_15 - .L_14)


	//   ....[0]....
.L_14:
        /*004c*/ 	.word	0x000000d0


	//----- nvinfo : EIATTR_CBANK_PARAM_SIZE
	.align		4
.L_15:
        /*0050*/ 	.byte	0x03, 0x19
        /*0052*/ 	.short	0x0018


	//----- nvinfo : EIATTR_PARAM_CBANK
	.align		4
        /*0054*/ 	.byte	0x04, 0x0a
        /*0056*/ 	.short	(.L_17 - .L_16)
	.align		4
.L_16:
        /*0058*/ 	.word	index@(.nv.constant0._Z12vecAddKernelPiS_S_)
        /*005c*/ 	.short	0x0380
        /*005e*/ 	.short	0x0018


	//----- nvinfo : EIATTR_SW_WAR
	.align		4
.L_17:
        /*0060*/ 	.byte	0x04, 0x36
        /*0062*/ 	.short	(.L_19 - .L_18)
.L_18:
        /*0064*/ 	.word	0x00000008
.L_19:


//--------------------- .nv.callgraph             --------------------------
	.section	.nv.callgraph,"",@"SHT_CUDA_CALLGRAPH"
	.align	4
	.sectionentsize	8
	.align		4
        /*0000*/ 	.word	0x00000000
	.align		4
        /*0004*/ 	.word	0xffffffff
	.align		4
        /*0008*/ 	.word	0x00000000
	.align		4
        /*000c*/ 	.word	0xfffffffe
	.align		4
        /*0010*/ 	.word	0x00000000
	.align		4
        /*0014*/ 	.word	0xfffffffd
	.align		4
        /*0018*/ 	.word	0x00000000
	.align		4
        /*001c*/ 	.word	0xfffffffc


//--------------------- .text._Z12vecAddKernelPiS_S_ --------------------------
	.section	.text._Z12vecAddKernelPiS_S_,"ax",@progbits
	.align	128
        .global         _Z12vecAddKernelPiS_S_
        .type           _Z12vecAddKernelPiS_S_,@function
        .size           _Z12vecAddKernelPiS_S_,(.L_x_1 - _Z12vecAddKernelPiS_S_)
        .other          _Z12vecAddKernelPiS_S_,@"STO_CUDA_ENTRY STV_DEFAULT"
_Z12vecAddKernelPiS_S_:
.text._Z12vecAddKernelPiS_S_:
[----:B------:R-:W-:Y:S01]  /*0000*/  LDC R1, c[0x0][0x37c] ;  /* 0x0000df00ff017b82 */ /* 0x000fe20000000800 */
[----:B------:R-:W0:Y:S07]  /*0010*/  S2R R9, SR_TID.X ;  /* 0x0000000000097919 */ /* 0x000e2e0000002100 */
[----:B------:R-:W0:Y:S01]  /*0020*/  LDC.64 R2, c[0x0][0x380] ;  /* 0x0000e000ff027b82 */ /* 0x000e220000000a00 */
[----:B------:R-:W1:Y:S07]  /*0030*/  LDCU.64 UR4, c[0x0][0x358] ;  /* 0x00006b00ff0477ac */ /* 0x000e6e0008000a00 */
[----:B------:R-:W2:Y:S08]  /*0040*/  LDC.64 R4, c[0x0][0x388] ;  /* 0x0000e200ff047b82 */ /* 0x000eb00000000a00 */
[----:B------:R-:W3:Y:S01]  /*0050*/  LDC.64 R6, c[0x0][0x390] ;  /* 0x0000e400ff067b82 */ /* 0x000ee20000000a00 */
[----:B0-----:R-:W-:-:S04]  /*0060*/  IMAD.WIDE.U32 R2, R9, 0x4, R2 ;  /* 0x0000000409027825 */ /* 0x001fc800078e0002 */
[C---:B--2---:R-:W-:Y:S02]  /*0070*/  IMAD.WIDE.U32 R4, R9.reuse, 0x4, R4 ;  /* 0x0000000409047825 */ /* 0x044fe400078e0004 */
[----:B-1----:R-:W2:Y:S04]  /*0080*/  LDG.E R2, desc[UR4][R2.64] ;  /* 0x0000000402027981 */ /* 0x002ea8000c1e1900 */
[----:B------:R-:W2:Y:S01]  /*0090*/  LDG.E R5, desc[UR4][R4.64] ;  /* 0x0000000404057981 */ /* 0x000ea2000c1e1900 */
[----:B---3--:R-:W-:Y:S01]  /*00a0*/  IMAD.WIDE.U32 R6, R9, 0x4, R6 ;  /* 0x0000000409067825 */ /* 0x008fe200078e0006 */
[----:B--2---:R-:W-:-:S05]  /*00b0*/  IADD3 R9, PT, PT, R2, R5, RZ ;  /* 0x0000000502097210 */ /* 0x004fca0007ffe0ff */
[----:B------:R-:W-:Y:S01]  /*00c0*/  STG.E desc[UR4][R6.64], R9 ;  /* 0x0000000906007986 */ /* 0x000fe2000c101904 */
[----:B------:R-:W-:Y:S05]  /*00d0*/  EXIT ;  /* 0x000000000000794d */ /* 0x000fea0003800000 */
.L_x_0:
[----:B------:R-:W-:-:S00]  /*00e0*/  BRA `(.L_x_0) ;  /* 0xfffffffc00fc7947 */ /* 0x000fc0000383ffff */
[----:B------:R-:W-:-:S00]  /*00f0*/  NOP ;  /* 0x0000000000007918 */ /* 0x000fc00000000000 */
        /* <DEDUP_REMOVED lines=8> */
.L_x_1:


//--------------------- .nv.shared.reserved.0     --------------------------
	.section	.nv.shared.reserved.0,"aw",@nobits
	.weak		__nv_reservedSMEM_offset_0_alias
	.size		__nv_reservedSMEM_offset_0_alias, 0, 64
	.other		__nv_reservedSMEM_offset_0_alias,@"STO_CUDA_RESERVED_SHARED STV_DEFAULT"
__nv_reservedSMEM_offset_0_alias:
	.zero		0
	.zero		64


//--------------------- .nv.constant0._Z12vecAddKernelPiS_S_ --------------------------
	.section	.nv.constant0._Z12vecAddKernelPiS_S_,"a",@progbits
	.sectionflags	@""
	.align	4
.nv.constant0._Z12vecAddKernelPiS_S_:
	.zero		920


//--------------------- SYMBOLS --------------------------

	.type		.nv.reservedSmem.offset0,@object
	.size		.nv.reservedSmem.offset0,0x4
